//
// Generated by NVIDIA NVVM Compiler
//
// Compiler Build ID: CL-36424714
// Cuda compilation tools, release 13.0, V13.0.88
// Based on NVVM 20.0.0
//

.version 9.0
.target sm_100
.address_size 64

	// .globl	_Z13fill_in_arrayiPd

.visible .entry _Z13fill_in_arrayiPd(
	.param .u32 _Z13fill_in_arrayiPd_param_0,
	.param .u64 .ptr .align 1 _Z13fill_in_arrayiPd_param_1
)
{
	.reg .pred 	%p<7>;
	.reg .b32 	%r<35>;
	.reg .b64 	%rd<17>;
	.reg .b64 	%fd<6>;

	ld.param.u32 	%r14, [_Z13fill_in_arrayiPd_param_0];
	ld.param.u64 	%rd6, [_Z13fill_in_arrayiPd_param_1];
	cvta.to.global.u64 	%rd1, %rd6;
	mov.u32 	%r34, %tid.x;
	mov.u32 	%r2, %ntid.x;
	setp.ge.s32 	%p1, %r34, %r14;
	@%p1 bra 	$L__BB0_7;
	add.s32 	%r15, %r34, %r2;
	max.u32 	%r16, %r14, %r15;
	setp.lt.u32 	%p2, %r15, %r14;
	selp.u32 	%r17, 1, 0, %p2;
	add.s32 	%r18, %r15, %r17;
	sub.s32 	%r19, %r16, %r18;
	div.u32 	%r20, %r19, %r2;
	add.s32 	%r3, %r20, %r17;
	and.b32  	%r21, %r3, 3;
	setp.eq.s32 	%p3, %r21, 3;
	@%p3 bra 	$L__BB0_5;
	add.s32 	%r32, %r34, 1;
	mul.wide.u32 	%rd7, %r34, 8;
	add.s64 	%rd16, %rd1, %rd7;
	mul.wide.u32 	%rd3, %r2, 8;
	add.s32 	%r22, %r3, 1;
	and.b32  	%r23, %r22, 3;
	neg.s32 	%r31, %r23;
$L__BB0_3:
	.pragma "nounroll";
	cvt.rn.f64.u32 	%fd1, %r32;
	st.global.f64 	[%rd16], %fd1;
	add.s32 	%r32, %r32, %r2;
	add.s64 	%rd16, %rd16, %rd3;
	add.s32 	%r31, %r31, 1;
	setp.ne.s32 	%p4, %r31, 0;
	@%p4 bra 	$L__BB0_3;
	add.s32 	%r34, %r32, -1;
$L__BB0_5:
	setp.lt.u32 	%p5, %r3, 3;
	@%p5 bra 	$L__BB0_7;
$L__BB0_6:
	add.s32 	%r24, %r34, 1;
	cvt.rn.f64.u32 	%fd2, %r24;
	mul.wide.u32 	%rd8, %r34, 8;
	add.s64 	%rd9, %rd1, %rd8;
	st.global.f64 	[%rd9], %fd2;
	add.s32 	%r25, %r34, %r2;
	add.s32 	%r26, %r24, %r2;
	cvt.rn.f64.u32 	%fd3, %r26;
	mul.wide.u32 	%rd10, %r25, 8;
	add.s64 	%rd11, %rd1, %rd10;
	st.global.f64 	[%rd11], %fd3;
	add.s32 	%r27, %r25, %r2;
	add.s32 	%r28, %r26, %r2;
	cvt.rn.f64.u32 	%fd4, %r28;
	mul.wide.u32 	%rd12, %r27, 8;
	add.s64 	%rd13, %rd1, %rd12;
	st.global.f64 	[%rd13], %fd4;
	add.s32 	%r29, %r27, %r2;
	add.s32 	%r30, %r28, %r2;
	cvt.rn.f64.u32 	%fd5, %r30;
	mul.wide.u32 	%rd14, %r29, 8;
	add.s64 	%rd15, %rd1, %rd14;
	st.global.f64 	[%rd15], %fd5;
	add.s32 	%r34, %r29, %r2;
	setp.lt.s32 	%p6, %r34, %r14;
	@%p6 bra 	$L__BB0_6;
$L__BB0_7:
	ret;

}


// ===== COMPILED SASS (sm_100) =====

	.target	sm_100

	.elftype	@"ET_EXEC"


//--------------------- .note.nv.tkinfo           --------------------------
	.section	.note.nv.tkinfo,"",@"SHT_NOTE"
	.sectionflags	@"SHF_NOTE_NV_TKINFO"
	.tkinfo
        /*0018*/ 	.word	0x00000002
        /*0030*/ 	.string	""
        /*0030*/ 	.string	"ptxas"
        /*0030*/ 	.string	"Cuda compilation tools, release 13.0, V13.0.88"
        /*0030*/ 	.string	"Build cuda_13.0.r13.0/compiler.36424714_0"
        /*0030*/ 	.string	"-arch sm_100 -m 64 "



//--------------------- .note.nv.cuinfo           --------------------------
	.section	.note.nv.cuinfo,"",@"SHT_NOTE"
	.sectionflags	@"SHF_NOTE_NV_CUINFO"
        /*0018*/ 	.short	0x0002
        /*001a*/ 	.short	0x0064
        /*001c*/ 	.short	0x0082
	.zero		2


//--------------------- .nv.info                  --------------------------
	.section	.nv.info,"",@"SHT_CUDA_INFO"
	.align	4


	//----- nvinfo : EIATTR_REGCOUNT
	.align		4
        /*0000*/ 	.byte	0x04, 0x2f
        /*0002*/ 	.short	(.L_1 - .L_0)
	.align		4
.L_0:
        /*0004*/ 	.word	index@(_Z13fill_in_arrayiPd)
        /*0008*/ 	.word	0x0000001e


	//----- nvinfo : EIATTR_FRAME_SIZE
	.align		4
.L_1:
        /*000c*/ 	.byte	0x04, 0x11
        /*000e*/ 	.short	(.L_3 - .L_2)
	.align		4
.L_2:
        /*0010*/ 	.word	index@(_Z13fill_in_arrayiPd)
        /*0014*/ 	.word	0x00000000


	//----- nvinfo : EIATTR_MIN_STACK_SIZE
	.align		4
.L_3:
        /*0018*/ 	.byte	0x04, 0x12
        /*001a*/ 	.short	(.L_5 - .L_4)
	.align		4
.L_4:
        /*001c*/ 	.word	index@(_Z13fill_in_arrayiPd)
        /*0020*/ 	.word	0x00000000
.L_5:


//--------------------- .nv.compat                --------------------------
	.section	.nv.compat,"",@"SHT_CUDA_COMPAT_INFO"
	.align	4
        /*0000*/ 	.byte	0x02, 0x09, 0x00, 0x00, 0x02, 0x02, 0x01, 0x00, 0x02, 0x05, 0x05, 0x00, 0x03, 0x07, 0x01, 0x01
        /*0010*/ 	.byte	0x02, 0x03, 0x00, 0x00, 0x02, 0x06, 0x01, 0x00, 0x04, 0x0b, 0x08, 0x00, 0x09, 0x00, 0x00, 0x00
        /*0020*/ 	.byte	0x00, 0x00, 0x00, 0x00


//--------------------- .nv.info._Z13fill_in_arrayiPd --------------------------
	.section	.nv.info._Z13fill_in_arrayiPd,"",@"SHT_CUDA_INFO"
	.sectionflags	@""
	.align	4


	//----- nvinfo : EIATTR_CUDA_API_VERSION
	.align		4
        /*0000*/ 	.byte	0x04, 0x37
        /*0002*/ 	.short	(.L_7 - .L_6)
.L_6:
        /*0004*/ 	.word	0x00000082


	//----- nvinfo : EIATTR_KPARAM_INFO
	.align		4
.L_7:
        /*0008*/ 	.byte	0x04, 0x17
        /*000a*/ 	.short	(.L_9 - .L_8)
.L_8:
        /*000c*/ 	.word	0x00000000
        /*0010*/ 	.short	0x0001
        /*0012*/ 	.short	0x0008
        /*0014*/ 	.byte	0x00, 0xf5, 0x21, 0x00


	//----- nvinfo : EIATTR_KPARAM_INFO
	.align		4
.L_9:
        /*0018*/ 	.byte	0x04, 0x17
        /*001a*/ 	.short	(.L_11 - .L_10)
.L_10:
        /*001c*/ 	.word	0x00000000
        /*0020*/ 	.short	0x0000
        /*0022*/ 	.short	0x0000
        /*0024*/ 	.byte	0x00, 0xf0, 0x11, 0x00


	//----- nvinfo : EIATTR_SPARSE_MMA_MASK
	.align		4
.L_11:
        /*0028*/ 	.byte	0x03, 0x50
        /*002a*/ 	.short	0x0000


	//----- nvinfo : EIATTR_MAXREG_COUNT
	.align		4
        /*002c*/ 	.byte	0x03, 0x1b
        /*002e*/ 	.short	0x00ff


	//----- nvinfo : EIATTR_MERCURY_ISA_VERSION
	.align		4
        /*0030*/ 	.byte	0x03, 0x5f
        /*0032*/ 	.short	0x0101


	//----- nvinfo : EIATTR_VRC_CTA_INIT_COUNT
	.align		4
        /*0034*/ 	.byte	0x02, 0x4a
	.zero		1
	.zero		1


	//----- nvinfo : EIATTR_EXIT_INSTR_OFFSETS
	.align		4
        /*0038*/ 	.byte	0x04, 0x1c
        /*003a*/ 	.short	(.L_13 - .L_12)


	//   ....[0]....
.L_12:
        /*003c*/ 	.word	0x00000050


	//   ....[1]....
        /*0040*/ 	.word	0x00000360


	//   ....[2]....
        /*0044*/ 	.word	0x000004d0


	//----- nvinfo : EIATTR_CRS_STACK_SIZE
	.align		4
.L_13:
        /*0048*/ 	.byte	0x04, 0x1e
        /*004a*/ 	.short	(.L_15 - .L_14)
.L_14:
        /*004c*/ 	.word	0x00000000


	//----- nvinfo : EIATTR_CBANK_PARAM_SIZE
	.align		4
.L_15:
        /*0050*/ 	.byte	0x03, 0x19
        /*0052*/ 	.short	0x0010


	//----- nvinfo : EIATTR_PARAM_CBANK
	.align		4
        /*0054*/ 	.byte	0x04, 0x0a
        /*0056*/ 	.short	(.L_17 - .L_16)
	.align		4
.L_16:
        /*0058*/ 	.word	index@(.nv.constant0._Z13fill_in_arrayiPd)
        /*005c*/ 	.short	0x0380
        /*005e*/ 	.short	0x0010


	//----- nvinfo : EIATTR_SW_WAR
	.align		4
.L_17:
        /*0060*/ 	.byte	0x04, 0x36
        /*0062*/ 	.short	(.L_19 - .L_18)
.L_18:
        /*0064*/ 	.word	0x00000008
.L_19:


//--------------------- .nv.callgraph             --------------------------
	.section	.nv.callgraph,"",@"SHT_CUDA_CALLGRAPH"
	.align	4
	.sectionentsize	8
	.align		4
        /*0000*/ 	.word	0x00000000
	.align		4
        /*0004*/ 	.word	0xffffffff
	.align		4
        /*0008*/ 	.word	0x00000000
	.align		4
        /*000c*/ 	.word	0xfffffffe
	.align		4
        /*0010*/ 	.word	0x00000000
	.align		4
        /*0014*/ 	.word	0xfffffffd
	.align		4
        /*0018*/ 	.word	0x00000000
	.align		4
        /*001c*/ 	.word	0xfffffffc


//--------------------- .text._Z13fill_in_arrayiPd --------------------------
	.section	.text._Z13fill_in_arrayiPd,"ax",@progbits
	.align	128
        .global         _Z13fill_in_arrayiPd
        .type           _Z13fill_in_arrayiPd,@function
        .size           _Z13fill_in_arrayiPd,(.L_x_6 - _Z13fill_in_arrayiPd)
        .other          _Z13fill_in_arrayiPd,@"STO_CUDA_ENTRY STV_DEFAULT"
_Z13fill_in_arrayiPd:
.text._Z13fill_in_arrayiPd:
[----:B------:R-:W-:Y:S01]  /*0000*/  LDC R1, c[0x0][0x37c] ;  /* 0x0000df00ff017b82 */ /* 0x000fe20000000800 */
[----:B------:R-:W0:Y:S01]  /*0010*/  S2R R5, SR_TID.X ;  /* 0x0000000000057919 */ /* 0x000e220000002100 */
[----:B------:R-:W0:Y:S06]  /*0020*/  LDCU UR6, c[0x0][0x380] ;  /* 0x00007000ff0677ac */ /* 0x000e2c0008000800 */
[----:B------:R-:W1:Y:S01]  /*0030*/  LDC R0, c[0x0][0x360] ;  /* 0x0000d800ff007b82 */ /* 0x000e620000000800 */
[----:B0-----:R-:W-:-:S13]  /*0040*/  ISETP.GE.AND P0, PT, R5, UR6, PT ;  /* 0x0000000605007c0c */ /* 0x001fda000bf06270 */
[----:B------:R-:W-:Y:S05]  /*0050*/  @P0 EXIT ;  /* 0x000000000000094d */ /* 0x000fea0003800000 */
[----:B-1----:R-:W0:Y:S01]  /*0060*/  I2F.U32.RP R8, R0 ;  /* 0x0000000000087306 */ /* 0x002e220000209000 */
[----:B------:R-:W-:Y:S01]  /*0070*/  IADD3 R4, PT, PT, R5, R0, RZ ;  /* 0x0000000005047210 */ /* 0x000fe20007ffe0ff */
[----:B------:R-:W1:Y:S01]  /*0080*/  LDCU.64 UR4, c[0x0][0x358] ;  /* 0x00006b00ff0477ac */ /* 0x000e620008000a00 */
[----:B------:R-:W-:Y:S01]  /*0090*/  ISETP.NE.U32.AND P2, PT, R0, RZ, PT ;  /* 0x000000ff0000720c */ /* 0x000fe20003f45070 */
[----:B------:R-:W-:Y:S01]  /*00a0*/  BSSY.RECONVERGENT B0, `(.L_x_0) ;  /* 0x0000029000007945 */ /* 0x000fe20003800200 */
[C---:B------:R-:W-:Y:S02]  /*00b0*/  ISETP.GE.U32.AND P0, PT, R4.reuse, UR6, PT ;  /* 0x0000000604007c0c */ /* 0x040fe4000bf06070 */
[----:B------:R-:W-:Y:S02]  /*00c0*/  VIMNMX.U32 R7, PT, PT, R4, UR6, !PT ;  /* 0x0000000604077c48 */ /* 0x000fe4000ffe0000 */
[----:B------:R-:W-:-:S04]  /*00d0*/  SEL R6, RZ, 0x1, P0 ;  /* 0x00000001ff067807 */ /* 0x000fc80000000000 */
[----:B------:R-:W-:Y:S01]  /*00e0*/  IADD3 R7, PT, PT, R7, -R4, -R6 ;  /* 0x8000000407077210 */ /* 0x000fe20007ffe806 */
[----:B0-----:R-:W0:Y:S02]  /*00f0*/  MUFU.RCP R8, R8 ;  /* 0x0000000800087308 */ /* 0x001e240000001000 */
[----:B0-----:R-:W-:-:S06]  /*0100*/  VIADD R2, R8, 0xffffffe ;  /* 0x0ffffffe08027836 */ /* 0x001fcc0000000000 */
[----:B------:R0:W2:Y:S02]  /*0110*/  F2I.FTZ.U32.TRUNC.NTZ R3, R2 ;  /* 0x0000000200037305 */ /* 0x0000a4000021f000 */
[----:B0-----:R-:W-:Y:S02]  /*0120*/  IMAD.MOV.U32 R2, RZ, RZ, RZ ;  /* 0x000000ffff027224 */ /* 0x001fe400078e00ff */
[----:B--2---:R-:W-:-:S04]  /*0130*/  IMAD.MOV R9, RZ, RZ, -R3 ;  /* 0x000000ffff097224 */ /* 0x004fc800078e0a03 */
[----:B------:R-:W-:-:S04]  /*0140*/  IMAD R9, R9, R0, RZ ;  /* 0x0000000009097224 */ /* 0x000fc800078e02ff */
[----:B------:R-:W-:-:S06]  /*0150*/  IMAD.HI.U32 R8, R3, R9, R2 ;  /* 0x0000000903087227 */ /* 0x000fcc00078e0002 */
[----:B------:R-:W-:-:S04]  /*0160*/  IMAD.HI.U32 R3, R8, R7, RZ ;  /* 0x0000000708037227 */ /* 0x000fc800078e00ff */
[----:B------:R-:W-:-:S04]  /*0170*/  IMAD.MOV R2, RZ, RZ, -R3 ;  /* 0x000000ffff027224 */ /* 0x000fc800078e0a03 */
[----:B------:R-:W-:-:S05]  /*0180*/  IMAD R7, R0, R2, R7 ;  /* 0x0000000200077224 */ /* 0x000fca00078e0207 */
[----:B------:R-:W-:-:S13]  /*0190*/  ISETP.GE.U32.AND P0, PT, R7, R0, PT ;  /* 0x000000000700720c */ /* 0x000fda0003f06070 */
[----:B------:R-:W-:Y:S01]  /*01a0*/  @P0 IADD3 R7, PT, PT, R7, -R0, RZ ;  /* 0x8000000007070210 */ /* 0x000fe20007ffe0ff */
[----:B------:R-:W-:-:S03]  /*01b0*/  @P0 VIADD R3, R3, 0x1 ;  /* 0x0000000103030836 */ /* 0x000fc60000000000 */
[----:B------:R-:W-:-:S13]  /*01c0*/  ISETP.GE.U32.AND P1, PT, R7, R0, PT ;  /* 0x000000000700720c */ /* 0x000fda0003f26070 */
[----:B------:R-:W-:Y:S01]  /*01d0*/  @P1 VIADD R3, R3, 0x1 ;  /* 0x0000000103031836 */ /* 0x000fe20000000000 */
[----:B------:R-:W-:-:S04]  /*01e0*/  @!P2 LOP3.LUT R3, RZ, R0, RZ, 0x33, !PT ;  /* 0x00000000ff03a212 */ /* 0x000fc800078e33ff */
[----:B------:R-:W-:-:S04]  /*01f0*/  IADD3 R8, PT, PT, R6, R3, RZ ;  /* 0x0000000306087210 */ /* 0x000fc80007ffe0ff */
[----:B------:R-:W-:-:S04]  /*0200*/  LOP3.LUT R2, R8, 0x3, RZ, 0xc0, !PT ;  /* 0x0000000308027812 */ /* 0x000fc800078ec0ff */
[----:B------:R-:W-:-:S13]  /*0210*/  ISETP.NE.AND P0, PT, R2, 0x3, PT ;  /* 0x000000030200780c */ /* 0x000fda0003f05270 */
[----:B-1----:R-:W-:Y:S05]  /*0220*/  @!P0 BRA `(.L_x_1) ;  /* 0x0000000000408947 */ /* 0x002fea0003800000 */
[----:B------:R-:W0:Y:S01]  /*0230*/  LDC.64 R2, c[0x0][0x388] ;  /* 0x0000e200ff027b82 */ /* 0x000e220000000a00 */
[----:B------:R-:W-:Y:S01]  /*0240*/  VIADD R4, R8, 0x1 ;  /* 0x0000000108047836 */ /* 0x000fe20000000000 */
[----:B------:R-:W-:Y:S01]  /*0250*/  BSSY.RECONVERGENT B1, `(.L_x_2) ;  /* 0x000000c000017945 */ /* 0x000fe20003800200 */
[----:B------:R-:W-:-:S03]  /*0260*/  IADD3 R7, PT, PT, R5, 0x1, RZ ;  /* 0x0000000105077810 */ /* 0x000fc60007ffe0ff */
[----:B------:R-:W-:-:S05]  /*0270*/  LOP3.LUT R4, R4, 0x3, RZ, 0xc0, !PT ;  /* 0x0000000304047812 */ /* 0x000fca00078ec0ff */
[----:B------:R-:W-:Y:S02]  /*0280*/  IMAD.MOV R6, RZ, RZ, -R4 ;  /* 0x000000ffff067224 */ /* 0x000fe400078e0a04 */
[----:B0-----:R-:W-:-:S07]  /*0290*/  IMAD.WIDE.U32 R2, R5, 0x8, R2 ;  /* 0x0000000805027825 */ /* 0x001fce00078e0002 */
.L_x_3:
[----:B------:R-:W-:Y:S01]  /*02a0*/  IADD3 R6, PT, PT, R6, 0x1, RZ ;  /* 0x0000000106067810 */ /* 0x000fe20007ffe0ff */
[----:B------:R0:W1:Y:S03]  /*02b0*/  I2F.F64.U32 R4, R7 ;  /* 0x0000000700047312 */ /* 0x0000660000201800 */
[----:B------:R-:W-:Y:S01]  /*02c0*/  ISETP.NE.AND P0, PT, R6, RZ, PT ;  /* 0x000000ff0600720c */ /* 0x000fe20003f05270 */
[C---:B0-----:R-:W-:Y:S01]  /*02d0*/  IMAD.IADD R7, R0.reuse, 0x1, R7 ;  /* 0x0000000100077824 */ /* 0x041fe200078e0207 */
[----:B-1----:R0:W-:Y:S02]  /*02e0*/  STG.E.64 desc[UR4][R2.64], R4 ;  /* 0x0000000402007986 */ /* 0x0021e4000c101b04 */
[----:B0-----:R-:W-:-:S09]  /*02f0*/  IMAD.WIDE.U32 R2, R0, 0x8, R2 ;  /* 0x0000000800027825 */ /* 0x001fd200078e0002 */
[----:B------:R-:W-:Y:S05]  /*0300*/  @P0 BRA `(.L_x_3) ;  /* 0xfffffffc00e40947 */ /* 0x000fea000383ffff */
[----:B------:R-:W-:Y:S05]  /*0310*/  BSYNC.RECONVERGENT B1 ;  /* 0x0000000000017941 */ /* 0x000fea0003800200 */
.L_x_2:
[----:B------:R-:W-:-:S07]  /*0320*/  IADD3 R5, PT, PT, R7, -0x1, RZ ;  /* 0xffffffff07057810 */ /* 0x000fce0007ffe0ff */
.L_x_1:
[----:B------:R-:W-:Y:S05]  /*0330*/  BSYNC.RECONVERGENT B0 ;  /* 0x0000000000007941 */ /* 0x000fea0003800200 */
.L_x_0:
[----:B------:R-:W0:Y:S01]  /*0340*/  LDC.64 R2, c[0x0][0x388] ;  /* 0x0000e200ff027b82 */ /* 0x000e220000000a00 */
[----:B------:R-:W-:-:S13]  /*0350*/  ISETP.GE.U32.AND P0, PT, R8, 0x3, PT ;  /* 0x000000030800780c */ /* 0x000fda0003f06070 */
[----:B------:R-:W-:Y:S05]  /*0360*/  @!P0 EXIT ;  /* 0x000000000000894d */ /* 0x000fea0003800000 */
.L_x_4:
[----:B-1----:R-:W-:Y:S02]  /*0370*/  VIADD R15, R5, 0x1 ;  /* 0x00000001050f7836 */ /* 0x002fe40000000000 */
[----:B------:R-:W-:Y:S02]  /*0380*/  IMAD.IADD R17, R0, 0x1, R5 ;  /* 0x0000000100117824 */ /* 0x000fe400078e0205 */
[----:B------:R1:W2:Y:S01]  /*0390*/  I2F.F64.U32 R6, R15 ;  /* 0x0000000f00067312 */ /* 0x0002a20000201800 */
[-C--:B------:R-:W-:Y:S01]  /*03a0*/  IADD3 R21, PT, PT, R15, R0.reuse, RZ ;  /* 0x000000000f157210 */ /* 0x080fe20007ffe0ff */
[----:B0-----:R-:W-:Y:S01]  /*03b0*/  IMAD.WIDE.U32 R12, R5, 0x8, R2 ;  /* 0x00000008050c7825 */ /* 0x001fe200078e0002 */
[----:B------:R-:W-:-:S03]  /*03c0*/  IADD3 R23, PT, PT, R17, R0, RZ ;  /* 0x0000000011177210 */ /* 0x000fc60007ffe0ff */
[--C-:B------:R-:W-:Y:S02]  /*03d0*/  IMAD.IADD R25, R21, 0x1, R0.reuse ;  /* 0x0000000115197824 */ /* 0x100fe400078e0200 */
[----:B------:R0:W3:Y:S01]  /*03e0*/  I2F.F64.U32 R8, R21 ;  /* 0x0000001500087312 */ /* 0x0000e20000201800 */
[----:B------:R-:W-:Y:S02]  /*03f0*/  IMAD.IADD R27, R23, 0x1, R0 ;  /* 0x00000001171b7824 */ /* 0x000fe400078e0200 */
[-C--:B------:R-:W-:Y:S01]  /*0400*/  IADD3 R18, PT, PT, R25, R0.reuse, RZ ;  /* 0x0000000019127210 */ /* 0x080fe20007ffe0ff */
[--C-:B-1----:R-:W-:Y:S02]  /*0410*/  IMAD.WIDE.U32 R14, R17, 0x8, R2.reuse ;  /* 0x00000008110e7825 */ /* 0x102fe400078e0002 */
[----:B------:R-:W-:Y:S01]  /*0420*/  IADD3 R5, PT, PT, R27, R0, RZ ;  /* 0x000000001b057210 */ /* 0x000fe20007ffe0ff */
[----:B--2---:R1:W-:Y:S01]  /*0430*/  STG.E.64 desc[UR4][R12.64], R6 ;  /* 0x000000060c007986 */ /* 0x0043e2000c101b04 */
[----:B------:R-:W2:Y:S01]  /*0440*/  I2F.F64.U32 R10, R25 ;  /* 0x00000019000a7312 */ /* 0x000ea20000201800 */
[----:B------:R-:W-:Y:S01]  /*0450*/  IMAD.WIDE.U32 R16, R23, 0x8, R2 ;  /* 0x0000000817107825 */ /* 0x000fe200078e0002 */
[----:B------:R-:W-:-:S03]  /*0460*/  ISETP.GE.AND P0, PT, R5, UR6, PT ;  /* 0x0000000605007c0c */ /* 0x000fc6000bf06270 */
[----:B0-----:R-:W-:Y:S01]  /*0470*/  IMAD.WIDE.U32 R20, R27, 0x8, R2 ;  /* 0x000000081b147825 */ /* 0x001fe200078e0002 */
[----:B---3--:R1:W-:Y:S02]  /*0480*/  STG.E.64 desc[UR4][R14.64], R8 ;  /* 0x000000080e007986 */ /* 0x0083e4000c101b04 */
[----:B------:R-:W0:Y:S02]  /*0490*/  I2F.F64.U32 R18, R18 ;  /* 0x0000001200127312 */ /* 0x000e240000201800 */
[----:B--2---:R1:W-:Y:S04]  /*04a0*/  STG.E.64 desc[UR4][R16.64], R10 ;  /* 0x0000000a10007986 */ /* 0x0043e8000c101b04 */
[----:B0-----:R1:W-:Y:S01]  /*04b0*/  STG.E.64 desc[UR4][R20.64], R18 ;  /* 0x0000001214007986 */ /* 0x0013e2000c101b04 */
[----:B------:R-:W-:Y:S05]  /*04c0*/  @!P0 BRA `(.L_x_4) ;  /* 0xfffffffc00a88947 */ /* 0x000fea000383ffff */
[----:B------:R-:W-:Y:S05]  /*04d0*/  EXIT ;  /* 0x000000000000794d */ /* 0x000fea0003800000 */
.L_x_5:
[----:B------:R-:W-:-:S00]  /*04e0*/  BRA `(.L_x_5) ;  /* 0xfffffffc00fc7947 */ /* 0x000fc0000383ffff */
[----:B------:R-:W-:-:S00]  /*04f0*/  NOP ;  /* 0x0000000000007918 */ /* 0x000fc00000000000 */
        /* <DEDUP_REMOVED lines=8> */
.L_x_6:


//--------------------- .nv.shared.reserved.0     --------------------------
	.section	.nv.shared.reserved.0,"aw",@nobits
	.weak		__nv_reservedSMEM_offset_0_alias
	.size		__nv_reservedSMEM_offset_0_alias, 0, 64
	.other		__nv_reservedSMEM_offset_0_alias,@"STO_CUDA_RESERVED_SHARED STV_DEFAULT"
__nv_reservedSMEM_offset_0_alias:
	.zero		0
	.zero		64


//--------------------- .nv.constant0._Z13fill_in_arrayiPd --------------------------
	.section	.nv.constant0._Z13fill_in_arrayiPd,"a",@progbits
	.sectionflags	@""
	.align	4
.nv.constant0._Z13fill_in_arrayiPd:
	.zero		912


//--------------------- SYMBOLS --------------------------

	.type		.nv.reservedSmem.offset0,@object
	.size		.nv.reservedSmem.offset0,0x4
